//
// Generated by NVIDIA NVVM Compiler
//
// Compiler Build ID: CL-36424714
// Cuda compilation tools, release 13.0, V13.0.88
// Based on NVVM 20.0.0
//

.version 9.0
.target sm_100
.address_size 64

	// .globl	_Z6vecAddPfS_S_S_i

.visible .entry _Z6vecAddPfS_S_S_i(
	.param .u64 .ptr .align 1 _Z6vecAddPfS_S_S_i_param_0,
	.param .u64 .ptr .align 1 _Z6vecAddPfS_S_S_i_param_1,
	.param .u64 .ptr .align 1 _Z6vecAddPfS_S_S_i_param_2,
	.param .u64 .ptr .align 1 _Z6vecAddPfS_S_S_i_param_3,
	.param .u32 _Z6vecAddPfS_S_S_i_param_4
)
{
	.reg .pred 	%p<4>;
	.reg .b32 	%r<9>;
	.reg .b32 	%f<4>;
	.reg .b64 	%rd<20>;

	ld.param.u64 	%rd2, [_Z6vecAddPfS_S_S_i_param_0];
	ld.param.u64 	%rd3, [_Z6vecAddPfS_S_S_i_param_1];
	ld.param.u64 	%rd4, [_Z6vecAddPfS_S_S_i_param_2];
	ld.param.u64 	%rd5, [_Z6vecAddPfS_S_S_i_param_3];
	ld.param.u32 	%r2, [_Z6vecAddPfS_S_S_i_param_4];
	cvta.to.global.u64 	%rd1, %rd5;
	mov.u32 	%r3, %ctaid.x;
	mov.u32 	%r4, %ntid.x;
	mov.u32 	%r5, %tid.x;
	mad.lo.s32 	%r1, %r3, %r4, %r5;
	setp.ge.s32 	%p1, %r1, %r2;
	@%p1 bra 	$L__BB0_6;
	cvta.to.global.u64 	%rd6, %rd3;
	cvta.to.global.u64 	%rd7, %rd2;
	mul.wide.s32 	%rd8, %r1, 4;
	add.s64 	%rd9, %rd7, %rd8;
	ld.global.f32 	%f2, [%rd9];
	add.s64 	%rd10, %rd6, %rd8;
	ld.global.f32 	%f1, [%rd10];
	setp.neu.f32 	%p2, %f2, %f1;
	@%p2 bra 	$L__BB0_5;
	cvta.to.global.u64 	%rd13, %rd4;
	add.s64 	%rd15, %rd13, %rd8;
	ld.global.f32 	%f3, [%rd15];
	setp.neu.f32 	%p3, %f1, %f3;
	@%p3 bra 	$L__BB0_4;
	add.s64 	%rd19, %rd1, %rd8;
	mov.b32 	%r8, 0;
	st.global.u32 	[%rd19], %r8;
	bra.uni 	$L__BB0_6;
$L__BB0_4:
	add.s64 	%rd17, %rd1, %rd8;
	mov.b32 	%r7, 1065353216;
	st.global.u32 	[%rd17], %r7;
	bra.uni 	$L__BB0_6;
$L__BB0_5:
	add.s64 	%rd12, %rd1, %rd8;
	mov.b32 	%r6, 1065353216;
	st.global.u32 	[%rd12], %r6;
$L__BB0_6:
	ret;

}


// ===== COMPILED SASS (sm_100) =====

	.target	sm_100

	.elftype	@"ET_EXEC"


//--------------------- .note.nv.tkinfo           --------------------------
	.section	.note.nv.tkinfo,"",@"SHT_NOTE"
	.sectionflags	@"SHF_NOTE_NV_TKINFO"
	.tkinfo
        /*0018*/ 	.word	0x00000002
        /*0030*/ 	.string	""
        /*0030*/ 	.string	"ptxas"
        /*0030*/ 	.string	"Cuda compilation tools, release 13.0, V13.0.88"
        /*0030*/ 	.string	"Build cuda_13.0.r13.0/compiler.36424714_0"
        /*0030*/ 	.string	"-arch sm_100 -m 64 "



//--------------------- .note.nv.cuinfo           --------------------------
	.section	.note.nv.cuinfo,"",@"SHT_NOTE"
	.sectionflags	@"SHF_NOTE_NV_CUINFO"
        /*0018*/ 	.short	0x0002
        /*001a*/ 	.short	0x0064
        /*001c*/ 	.short	0x0082
	.zero		2


//--------------------- .nv.info                  --------------------------
	.section	.nv.info,"",@"SHT_CUDA_INFO"
	.align	4


	//----- nvinfo : EIATTR_REGCOUNT
	.align		4
        /*0000*/ 	.byte	0x04, 0x2f
        /*0002*/ 	.short	(.L_1 - .L_0)
	.align		4
.L_0:
        /*0004*/ 	.word	index@(_Z6vecAddPfS_S_S_i)
        /*0008*/ 	.word	0x0000000a


	//----- nvinfo : EIATTR_FRAME_SIZE
	.align		4
.L_1:
        /*000c*/ 	.byte	0x04, 0x11
        /*000e*/ 	.short	(.L_3 - .L_2)
	.align		4
.L_2:
        /*0010*/ 	.word	index@(_Z6vecAddPfS_S_S_i)
        /*0014*/ 	.word	0x00000000


	//----- nvinfo : EIATTR_MIN_STACK_SIZE
	.align		4
.L_3:
        /*0018*/ 	.byte	0x04, 0x12
        /*001a*/ 	.short	(.L_5 - .L_4)
	.align		4
.L_4:
        /*001c*/ 	.word	index@(_Z6vecAddPfS_S_S_i)
        /*0020*/ 	.word	0x00000000
.L_5:


//--------------------- .nv.compat                --------------------------
	.section	.nv.compat,"",@"SHT_CUDA_COMPAT_INFO"
	.align	4
        /*0000*/ 	.byte	0x02, 0x09, 0x00, 0x00, 0x02, 0x02, 0x01, 0x00, 0x02, 0x05, 0x05, 0x00, 0x03, 0x07, 0x01, 0x01
        /*0010*/ 	.byte	0x02, 0x03, 0x00, 0x00, 0x02, 0x06, 0x01, 0x00, 0x04, 0x0b, 0x08, 0x00, 0x09, 0x00, 0x00, 0x00
        /*0020*/ 	.byte	0x00, 0x00, 0x00, 0x00


//--------------------- .nv.info._Z6vecAddPfS_S_S_i --------------------------
	.section	.nv.info._Z6vecAddPfS_S_S_i,"",@"SHT_CUDA_INFO"
	.sectionflags	@""
	.align	4


	//----- nvinfo : EIATTR_CUDA_API_VERSION
	.align		4
        /*0000*/ 	.byte	0x04, 0x37
        /*0002*/ 	.short	(.L_7 - .L_6)
.L_6:
        /*0004*/ 	.word	0x00000082


	//----- nvinfo : EIATTR_KPARAM_INFO
	.align		4
.L_7:
        /*0008*/ 	.byte	0x04, 0x17
        /*000a*/ 	.short	(.L_9 - .L_8)
.L_8:
        /*000c*/ 	.word	0x00000000
        /*0010*/ 	.short	0x0004
        /*0012*/ 	.short	0x0020
        /*0014*/ 	.byte	0x00, 0xf0, 0x11, 0x00


	//----- nvinfo : EIATTR_KPARAM_INFO
	.align		4
.L_9:
        /*0018*/ 	.byte	0x04, 0x17
        /*001a*/ 	.short	(.L_11 - .L_10)
.L_10:
        /*001c*/ 	.word	0x00000000
        /*0020*/ 	.short	0x0003
        /*0022*/ 	.short	0x0018
        /*0024*/ 	.byte	0x00, 0xf5, 0x21, 0x00


	//----- nvinfo : EIATTR_KPARAM_INFO
	.align		4
.L_11:
        /*0028*/ 	.byte	0x04, 0x17
        /*002a*/ 	.short	(.L_13 - .L_12)
.L_12:
        /*002c*/ 	.word	0x00000000
        /*0030*/ 	.short	0x0002
        /*0032*/ 	.short	0x0010
        /*0034*/ 	.byte	0x00, 0xf5, 0x21, 0x00


	//----- nvinfo : EIATTR_KPARAM_INFO
	.align		4
.L_13:
        /*0038*/ 	.byte	0x04, 0x17
        /*003a*/ 	.short	(.L_15 - .L_14)
.L_14:
        /*003c*/ 	.word	0x00000000
        /*0040*/ 	.short	0x0001
        /*0042*/ 	.short	0x0008
        /*0044*/ 	.byte	0x00, 0xf5, 0x21, 0x00


	//----- nvinfo : EIATTR_KPARAM_INFO
	.align		4
.L_15:
        /*0048*/ 	.byte	0x04, 0x17
        /*004a*/ 	.short	(.L_17 - .L_16)
.L_16:
        /*004c*/ 	.word	0x00000000
        /*0050*/ 	.short	0x0000
        /*0052*/ 	.short	0x0000
        /*0054*/ 	.byte	0x00, 0xf5, 0x21, 0x00


	//----- nvinfo : EIATTR_SPARSE_MMA_MASK
	.align		4
.L_17:
        /*0058*/ 	.byte	0x03, 0x50
        /*005a*/ 	.short	0x0000


	//----- nvinfo : EIATTR_MAXREG_COUNT
	.align		4
        /*005c*/ 	.byte	0x03, 0x1b
        /*005e*/ 	.short	0x00ff


	//----- nvinfo : EIATTR_MERCURY_ISA_VERSION
	.align		4
        /*0060*/ 	.byte	0x03, 0x5f
        /*0062*/ 	.short	0x0101


	//----- nvinfo : EIATTR_VRC_CTA_INIT_COUNT
	.align		4
        /*0064*/ 	.byte	0x02, 0x4a
	.zero		1
	.zero		1


	//----- nvinfo : EIATTR_EXIT_INSTR_OFFSETS
	.align		4
        /*0068*/ 	.byte	0x04, 0x1c
        /*006a*/ 	.short	(.L_19 - .L_18)


	//   ....[0]....
.L_18:
        /*006c*/ 	.word	0x00000070


	//   ....[1]....
        /*0070*/ 	.word	0x00000180


	//   ....[2]....
        /*0074*/ 	.word	0x000001d0


	//   ....[3]....
        /*0078*/ 	.word	0x00000220


	//----- nvinfo : EIATTR_CRS_STACK_SIZE
	.align		4
.L_19:
        /*007c*/ 	.byte	0x04, 0x1e
        /*007e*/ 	.short	(.L_21 - .L_20)
.L_20:
        /*0080*/ 	.word	0x00000000


	//----- nvinfo : EIATTR_CBANK_PARAM_SIZE
	.align		4
.L_21:
        /*0084*/ 	.byte	0x03, 0x19
        /*0086*/ 	.short	0x0024


	//----- nvinfo : EIATTR_PARAM_CBANK
	.align		4
        /*0088*/ 	.byte	0x04, 0x0a
        /*008a*/ 	.short	(.L_23 - .L_22)
	.align		4
.L_22:
        /*008c*/ 	.word	index@(.nv.constant0._Z6vecAddPfS_S_S_i)
        /*0090*/ 	.short	0x0380
        /*0092*/ 	.short	0x0024


	//----- nvinfo : EIATTR_SW_WAR
	.align		4
.L_23:
        /*0094*/ 	.byte	0x04, 0x36
        /*0096*/ 	.short	(.L_25 - .L_24)
.L_24:
        /*0098*/ 	.word	0x00000008
.L_25:


//--------------------- .nv.callgraph             --------------------------
	.section	.nv.callgraph,"",@"SHT_CUDA_CALLGRAPH"
	.align	4
	.sectionentsize	8
	.align		4
        /*0000*/ 	.word	0x00000000
	.align		4
        /*0004*/ 	.word	0xffffffff
	.align		4
        /*0008*/ 	.word	0x00000000
	.align		4
        /*000c*/ 	.word	0xfffffffe
	.align		4
        /*0010*/ 	.word	0x00000000
	.align		4
        /*0014*/ 	.word	0xfffffffd
	.align		4
        /*0018*/ 	.word	0x00000000
	.align		4
        /*001c*/ 	.word	0xfffffffc


//--------------------- .text._Z6vecAddPfS_S_S_i  --------------------------
	.section	.text._Z6vecAddPfS_S_S_i,"ax",@progbits
	.align	128
        .global         _Z6vecAddPfS_S_S_i
        .type           _Z6vecAddPfS_S_S_i,@function
        .size           _Z6vecAddPfS_S_S_i,(.L_x_2 - _Z6vecAddPfS_S_S_i)
        .other          _Z6vecAddPfS_S_S_i,@"STO_CUDA_ENTRY STV_DEFAULT"
_Z6vecAddPfS_S_S_i:
.text._Z6vecAddPfS_S_S_i:
[----:B------:R-:W-:Y:S01]  /*0000*/  LDC R1, c[0x0][0x37c] ;  /* 0x0000df00ff017b82 */ /* 0x000fe20000000800 */
[----:B------:R-:W0:Y:S07]  /*0010*/  S2R R0, SR_TID.X ;  /* 0x0000000000007919 */ /* 0x000e2e0000002100 */
[----:B------:R-:W0:Y:S01]  /*0020*/  S2UR UR4, SR_CTAID.X ;  /* 0x00000000000479c3 */ /* 0x000e220000002500 */
[----:B------:R-:W1:Y:S07]  /*0030*/  LDCU UR5, c[0x0][0x3a0] ;  /* 0x00007400ff0577ac */ /* 0x000e6e0008000800 */
[----:B------:R-:W0:Y:S02]  /*0040*/  LDC R7, c[0x0][0x360] ;  /* 0x0000d800ff077b82 */ /* 0x000e240000000800 */
[----:B0-----:R-:W-:-:S05]  /*0050*/  IMAD R7, R7, UR4, R0 ;  /* 0x0000000407077c24 */ /* 0x001fca000f8e0200 */
[----:B-1----:R-:W-:-:S13]  /*0060*/  ISETP.GE.AND P0, PT, R7, UR5, PT ;  /* 0x0000000507007c0c */ /* 0x002fda000bf06270 */
[----:B------:R-:W-:Y:S05]  /*0070*/  @P0 EXIT ;  /* 0x000000000000094d */ /* 0x000fea0003800000 */
[----:B------:R-:W0:Y:S01]  /*0080*/  LDC.64 R2, c[0x0][0x380] ;  /* 0x0000e000ff027b82 */ /* 0x000e220000000a00 */
[----:B------:R-:W1:Y:S07]  /*0090*/  LDCU.64 UR4, c[0x0][0x358] ;  /* 0x00006b00ff0477ac */ /* 0x000e6e0008000a00 */
[----:B------:R-:W2:Y:S01]  /*00a0*/  LDC.64 R4, c[0x0][0x388] ;  /* 0x0000e200ff047b82 */ /* 0x000ea20000000a00 */
[----:B0-----:R-:W-:-:S06]  /*00b0*/  IMAD.WIDE R2, R7, 0x4, R2 ;  /* 0x0000000407027825 */ /* 0x001fcc00078e0202 */
[----:B-1----:R-:W3:Y:S01]  /*00c0*/  LDG.E R2, desc[UR4][R2.64] ;  /* 0x0000000402027981 */ /* 0x002ee2000c1e1900 */
[----:B--2---:R-:W-:-:S06]  /*00d0*/  IMAD.WIDE R4, R7, 0x4, R4 ;  /* 0x0000000407047825 */ /* 0x004fcc00078e0204 */
[----:B------:R-:W3:Y:S02]  /*00e0*/  LDG.E R5, desc[UR4][R4.64] ;  /* 0x0000000404057981 */ /* 0x000ee4000c1e1900 */
[----:B---3--:R-:W-:-:S13]  /*00f0*/  FSETP.NEU.AND P0, PT, R2, R5, PT ;  /* 0x000000050200720b */ /* 0x008fda0003f0d000 */
[----:B------:R-:W-:Y:S05]  /*0100*/  @P0 BRA `(.L_x_0) ;  /* 0x0000000000340947 */ /* 0x000fea0003800000 */
[----:B------:R-:W0:Y:S02]  /*0110*/  LDC.64 R2, c[0x0][0x390] ;  /* 0x0000e400ff027b82 */ /* 0x000e240000000a00 */
[----:B0-----:R-:W-:-:S06]  /*0120*/  IMAD.WIDE R2, R7, 0x4, R2 ;  /* 0x0000000407027825 */ /* 0x001fcc00078e0202 */
[----:B------:R-:W2:Y:S02]  /*0130*/  LDG.E R2, desc[UR4][R2.64] ;  /* 0x0000000402027981 */ /* 0x000ea4000c1e1900 */
[----:B--2---:R-:W-:-:S13]  /*0140*/  FSETP.NEU.AND P0, PT, R5, R2, PT ;  /* 0x000000020500720b */ /* 0x004fda0003f0d000 */
[----:B------:R-:W0:Y:S02]  /*0150*/  @!P0 LDC.64 R4, c[0x0][0x398] ;  /* 0x0000e600ff048b82 */ /* 0x000e240000000a00 */
[----:B0-----:R-:W-:-:S05]  /*0160*/  @!P0 IMAD.WIDE R4, R7, 0x4, R4 ;  /* 0x0000000407048825 */ /* 0x001fca00078e0204 */
[----:B------:R0:W-:Y:S01]  /*0170*/  @!P0 STG.E desc[UR4][R4.64], RZ ;  /* 0x000000ff04008986 */ /* 0x0001e2000c101904 */
[----:B------:R-:W-:Y:S05]  /*0180*/  @!P0 EXIT ;  /* 0x000000000000894d */ /* 0x000fea0003800000 */
[----:B------:R-:W1:Y:S01]  /*0190*/  LDC.64 R2, c[0x0][0x398] ;  /* 0x0000e600ff027b82 */ /* 0x000e620000000a00 */
[----:B0-----:R-:W-:Y:S02]  /*01a0*/  HFMA2 R5, -RZ, RZ, 1.875, 0 ;  /* 0x3f800000ff057431 */ /* 0x001fe400000001ff */
[----:B-1----:R-:W-:-:S05]  /*01b0*/  IMAD.WIDE R2, R7, 0x4, R2 ;  /* 0x0000000407027825 */ /* 0x002fca00078e0202 */
[----:B------:R-:W-:Y:S01]  /*01c0*/  STG.E desc[UR4][R2.64], R5 ;  /* 0x0000000502007986 */ /* 0x000fe2000c101904 */
[----:B------:R-:W-:Y:S05]  /*01d0*/  EXIT ;  /* 0x000000000000794d */ /* 0x000fea0003800000 */
.L_x_0:
[----:B------:R-:W0:Y:S01]  /*01e0*/  LDC.64 R2, c[0x0][0x398] ;  /* 0x0000e600ff027b82 */ /* 0x000e220000000a00 */
[----:B------:R-:W-:Y:S01]  /*01f0*/  MOV R5, 0x3f800000 ;  /* 0x3f80000000057802 */ /* 0x000fe20000000f00 */
[----:B0-----:R-:W-:-:S05]  /*0200*/  IMAD.WIDE R2, R7, 0x4, R2 ;  /* 0x0000000407027825 */ /* 0x001fca00078e0202 */
[----:B------:R-:W-:Y:S01]  /*0210*/  STG.E desc[UR4][R2.64], R5 ;  /* 0x0000000502007986 */ /* 0x000fe2000c101904 */
[----:B------:R-:W-:Y:S05]  /*0220*/  EXIT ;  /* 0x000000000000794d */ /* 0x000fea0003800000 */
.L_x_1:
[----:B------:R-:W-:-:S00]  /*0230*/  BRA `(.L_x_1) ;  /* 0xfffffffc00fc7947 */ /* 0x000fc0000383ffff */
[----:B------:R-:W-:-:S00]  /*0240*/  NOP ;  /* 0x0000000000007918 */ /* 0x000fc00000000000 */
        /* <DEDUP_REMOVED lines=11> */
.L_x_2:


//--------------------- .nv.shared.reserved.0     --------------------------
	.section	.nv.shared.reserved.0,"aw",@nobits
	.weak		__nv_reservedSMEM_offset_0_alias
	.size		__nv_reservedSMEM_offset_0_alias, 0, 64
	.other		__nv_reservedSMEM_offset_0_alias,@"STO_CUDA_RESERVED_SHARED STV_DEFAULT"
__nv_reservedSMEM_offset_0_alias:
	.zero		0
	.zero		64


//--------------------- .nv.constant0._Z6vecAddPfS_S_S_i --------------------------
	.section	.nv.constant0._Z6vecAddPfS_S_S_i,"a",@progbits
	.sectionflags	@""
	.align	4
.nv.constant0._Z6vecAddPfS_S_S_i:
	.zero		932


//--------------------- SYMBOLS --------------------------

	.type		.nv.reservedSmem.offset0,@object
	.size		.nv.reservedSmem.offset0,0x4
